//
// Generated by NVIDIA NVVM Compiler
//
// Compiler Build ID: CL-36424714
// Cuda compilation tools, release 13.0, V13.0.88
// Based on NVVM 20.0.0
//

.version 9.0
.target sm_100
.address_size 64

	// .globl	_Z10updateGridPiS_ii

.visible .entry _Z10updateGridPiS_ii(
	.param .u64 .ptr .align 1 _Z10updateGridPiS_ii_param_0,
	.param .u64 .ptr .align 1 _Z10updateGridPiS_ii_param_1,
	.param .u32 _Z10updateGridPiS_ii_param_2,
	.param .u32 _Z10updateGridPiS_ii_param_3
)
{
	.reg .pred 	%p<33>;
	.reg .b32 	%r<60>;
	.reg .b64 	%rd<32>;

	ld.param.u64 	%rd7, [_Z10updateGridPiS_ii_param_0];
	ld.param.u64 	%rd8, [_Z10updateGridPiS_ii_param_1];
	ld.param.u32 	%r24, [_Z10updateGridPiS_ii_param_2];
	ld.param.u32 	%r26, [_Z10updateGridPiS_ii_param_3];
	cvta.to.global.u64 	%rd1, %rd8;
	cvta.to.global.u64 	%rd2, %rd7;
	mov.u32 	%r27, %ctaid.x;
	mov.u32 	%r28, %ntid.x;
	mov.u32 	%r29, %tid.x;
	mad.lo.s32 	%r1, %r27, %r28, %r29;
	mov.u32 	%r30, %ctaid.y;
	mov.u32 	%r31, %ntid.y;
	mov.u32 	%r32, %tid.y;
	mad.lo.s32 	%r33, %r30, %r31, %r32;
	mul.lo.s32 	%r3, %r24, %r33;
	add.s32 	%r4, %r3, %r1;
	setp.ge.s32 	%p4, %r1, %r24;
	setp.ge.s32 	%p5, %r33, %r26;
	or.pred  	%p6, %p4, %p5;
	@%p6 bra 	$L__BB0_24;
	setp.lt.s32 	%p7, %r1, 1;
	setp.eq.s32 	%p8, %r33, 0;
	sub.s32 	%r5, %r3, %r24;
	cvt.s64.s32 	%rd3, %r1;
	cvt.s64.s32 	%rd9, %r5;
	add.s64 	%rd10, %rd9, %rd3;
	shl.b64 	%rd11, %rd10, 2;
	add.s64 	%rd4, %rd2, %rd11;
	mov.b32 	%r53, 0;
	or.pred  	%p9, %p7, %p8;
	@%p9 bra 	$L__BB0_3;
	ld.global.u32 	%r53, [%rd4+-4];
$L__BB0_3:
	setp.lt.s32 	%p10, %r1, 1;
	cvt.s64.s32 	%rd12, %r3;
	add.s64 	%rd13, %rd12, %rd3;
	shl.b64 	%rd14, %rd13, 2;
	add.s64 	%rd5, %rd2, %rd14;
	@%p10 bra 	$L__BB0_5;
	ld.global.u32 	%r35, [%rd5+-4];
	add.s32 	%r53, %r35, %r53;
$L__BB0_5:
	setp.lt.s32 	%p11, %r1, 1;
	add.s32 	%r10, %r33, 1;
	setp.lt.u32 	%p1, %r10, %r26;
	not.pred 	%p13, %p1;
	add.s32 	%r36, %r3, %r24;
	cvt.s64.s32 	%rd15, %r36;
	add.s64 	%rd16, %rd15, %rd3;
	shl.b64 	%rd17, %rd16, 2;
	add.s64 	%rd6, %rd2, %rd17;
	or.pred  	%p14, %p11, %p13;
	@%p14 bra 	$L__BB0_7;
	ld.global.u32 	%r37, [%rd6+-4];
	add.s32 	%r53, %r37, %r53;
$L__BB0_7:
	setp.lt.s32 	%p15, %r1, 0;
	add.s32 	%r13, %r33, -1;
	setp.ge.u32 	%p16, %r13, %r26;
	or.pred  	%p17, %p15, %p16;
	@%p17 bra 	$L__BB0_9;
	add.s32 	%r38, %r5, %r1;
	mul.wide.s32 	%rd18, %r38, 4;
	add.s64 	%rd19, %rd2, %rd18;
	ld.global.u32 	%r39, [%rd19];
	add.s32 	%r53, %r39, %r53;
$L__BB0_9:
	setp.lt.s32 	%p18, %r1, 0;
	setp.ge.u32 	%p19, %r10, %r26;
	or.pred  	%p20, %p18, %p19;
	@%p20 bra 	$L__BB0_11;
	add.s32 	%r40, %r4, %r24;
	mul.wide.s32 	%rd20, %r40, 4;
	add.s64 	%rd21, %rd2, %rd20;
	ld.global.u32 	%r41, [%rd21];
	add.s32 	%r53, %r41, %r53;
$L__BB0_11:
	setp.ge.u32 	%p21, %r13, %r26;
	add.s32 	%r42, %r1, 1;
	setp.gt.s32 	%p22, %r1, -2;
	setp.lt.s32 	%p23, %r42, %r24;
	and.pred  	%p2, %p22, %p23;
	not.pred 	%p24, %p2;
	or.pred  	%p25, %p24, %p21;
	@%p25 bra 	$L__BB0_13;
	ld.global.u32 	%r43, [%rd4+4];
	add.s32 	%r53, %r43, %r53;
$L__BB0_13:
	mov.pred 	%p32, 0;
	@%p24 bra 	$L__BB0_15;
	ld.global.u32 	%r44, [%rd5+4];
	add.s32 	%r53, %r44, %r53;
	mov.pred 	%p32, %p1;
$L__BB0_15:
	not.pred 	%p28, %p32;
	@%p28 bra 	$L__BB0_17;
	ld.global.u32 	%r45, [%rd6+4];
	add.s32 	%r53, %r45, %r53;
$L__BB0_17:
	mul.wide.s32 	%rd22, %r4, 4;
	add.s64 	%rd23, %rd2, %rd22;
	ld.global.u32 	%r46, [%rd23];
	setp.ne.s32 	%p29, %r46, 1;
	@%p29 bra 	$L__BB0_21;
	add.s32 	%r49, %r53, -4;
	setp.gt.u32 	%p31, %r49, -3;
	@%p31 bra 	$L__BB0_20;
	add.s64 	%rd31, %rd1, %rd22;
	mov.b32 	%r51, 0;
	st.global.u32 	[%rd31], %r51;
	bra.uni 	$L__BB0_24;
$L__BB0_20:
	add.s64 	%rd29, %rd1, %rd22;
	mov.b32 	%r50, 1;
	st.global.u32 	[%rd29], %r50;
	bra.uni 	$L__BB0_24;
$L__BB0_21:
	setp.ne.s32 	%p30, %r53, 3;
	@%p30 bra 	$L__BB0_23;
	add.s64 	%rd27, %rd1, %rd22;
	mov.b32 	%r48, 1;
	st.global.u32 	[%rd27], %r48;
	bra.uni 	$L__BB0_24;
$L__BB0_23:
	add.s64 	%rd25, %rd1, %rd22;
	mov.b32 	%r47, 0;
	st.global.u32 	[%rd25], %r47;
$L__BB0_24:
	ret;

}


// ===== COMPILED SASS (sm_100) =====

	.target	sm_100

	.elftype	@"ET_EXEC"


//--------------------- .note.nv.tkinfo           --------------------------
	.section	.note.nv.tkinfo,"",@"SHT_NOTE"
	.sectionflags	@"SHF_NOTE_NV_TKINFO"
	.tkinfo
        /*0018*/ 	.word	0x00000002
        /*0030*/ 	.string	""
        /*0030*/ 	.string	"ptxas"
        /*0030*/ 	.string	"Cuda compilation tools, release 13.0, V13.0.88"
        /*0030*/ 	.string	"Build cuda_13.0.r13.0/compiler.36424714_0"
        /*0030*/ 	.string	"-arch sm_100 -m 64 "



//--------------------- .note.nv.cuinfo           --------------------------
	.section	.note.nv.cuinfo,"",@"SHT_NOTE"
	.sectionflags	@"SHF_NOTE_NV_CUINFO"
        /*0018*/ 	.short	0x0002
        /*001a*/ 	.short	0x0064
        /*001c*/ 	.short	0x0082
	.zero		2


//--------------------- .nv.info                  --------------------------
	.section	.nv.info,"",@"SHT_CUDA_INFO"
	.align	4


	//----- nvinfo : EIATTR_REGCOUNT
	.align		4
        /*0000*/ 	.byte	0x04, 0x2f
        /*0002*/ 	.short	(.L_1 - .L_0)
	.align		4
.L_0:
        /*0004*/ 	.word	index@(_Z10updateGridPiS_ii)
        /*0008*/ 	.word	0x00000018


	//----- nvinfo : EIATTR_FRAME_SIZE
	.align		4
.L_1:
        /*000c*/ 	.byte	0x04, 0x11
        /*000e*/ 	.short	(.L_3 - .L_2)
	.align		4
.L_2:
        /*0010*/ 	.word	index@(_Z10updateGridPiS_ii)
        /*0014*/ 	.word	0x00000000


	//----- nvinfo : EIATTR_MIN_STACK_SIZE
	.align		4
.L_3:
        /*0018*/ 	.byte	0x04, 0x12
        /*001a*/ 	.short	(.L_5 - .L_4)
	.align		4
.L_4:
        /*001c*/ 	.word	index@(_Z10updateGridPiS_ii)
        /*0020*/ 	.word	0x00000000
.L_5:


//--------------------- .nv.compat                --------------------------
	.section	.nv.compat,"",@"SHT_CUDA_COMPAT_INFO"
	.align	4
        /*0000*/ 	.byte	0x02, 0x09, 0x00, 0x00, 0x02, 0x02, 0x01, 0x00, 0x02, 0x05, 0x05, 0x00, 0x03, 0x07, 0x01, 0x01
        /*0010*/ 	.byte	0x02, 0x03, 0x00, 0x00, 0x02, 0x06, 0x01, 0x00, 0x04, 0x0b, 0x08, 0x00, 0x09, 0x00, 0x00, 0x00
        /*0020*/ 	.byte	0x00, 0x00, 0x00, 0x00


//--------------------- .nv.info._Z10updateGridPiS_ii --------------------------
	.section	.nv.info._Z10updateGridPiS_ii,"",@"SHT_CUDA_INFO"
	.sectionflags	@""
	.align	4


	//----- nvinfo : EIATTR_CUDA_API_VERSION
	.align		4
        /*0000*/ 	.byte	0x04, 0x37
        /*0002*/ 	.short	(.L_7 - .L_6)
.L_6:
        /*0004*/ 	.word	0x00000082


	//----- nvinfo : EIATTR_KPARAM_INFO
	.align		4
.L_7:
        /*0008*/ 	.byte	0x04, 0x17
        /*000a*/ 	.short	(.L_9 - .L_8)
.L_8:
        /*000c*/ 	.word	0x00000000
        /*0010*/ 	.short	0x0003
        /*0012*/ 	.short	0x0014
        /*0014*/ 	.byte	0x00, 0xf0, 0x11, 0x00


	//----- nvinfo : EIATTR_KPARAM_INFO
	.align		4
.L_9:
        /*0018*/ 	.byte	0x04, 0x17
        /*001a*/ 	.short	(.L_11 - .L_10)
.L_10:
        /*001c*/ 	.word	0x00000000
        /*0020*/ 	.short	0x0002
        /*0022*/ 	.short	0x0010
        /*0024*/ 	.byte	0x00, 0xf0, 0x11, 0x00


	//----- nvinfo : EIATTR_KPARAM_INFO
	.align		4
.L_11:
        /*0028*/ 	.byte	0x04, 0x17
        /*002a*/ 	.short	(.L_13 - .L_12)
.L_12:
        /*002c*/ 	.word	0x00000000
        /*0030*/ 	.short	0x0001
        /*0032*/ 	.short	0x0008
        /*0034*/ 	.byte	0x00, 0xf5, 0x21, 0x00


	//----- nvinfo : EIATTR_KPARAM_INFO
	.align		4
.L_13:
        /*0038*/ 	.byte	0x04, 0x17
        /*003a*/ 	.short	(.L_15 - .L_14)
.L_14:
        /*003c*/ 	.word	0x00000000
        /*0040*/ 	.short	0x0000
        /*0042*/ 	.short	0x0000
        /*0044*/ 	.byte	0x00, 0xf5, 0x21, 0x00


	//----- nvinfo : EIATTR_SPARSE_MMA_MASK
	.align		4
.L_15:
        /*0048*/ 	.byte	0x03, 0x50
        /*004a*/ 	.short	0x0000


	//----- nvinfo : EIATTR_MAXREG_COUNT
	.align		4
        /*004c*/ 	.byte	0x03, 0x1b
        /*004e*/ 	.short	0x00ff


	//----- nvinfo : EIATTR_MERCURY_ISA_VERSION
	.align		4
        /*0050*/ 	.byte	0x03, 0x5f
        /*0052*/ 	.short	0x0101


	//----- nvinfo : EIATTR_VRC_CTA_INIT_COUNT
	.align		4
        /*0054*/ 	.byte	0x02, 0x4a
	.zero		1
	.zero		1


	//----- nvinfo : EIATTR_EXIT_INSTR_OFFSETS
	.align		4
        /*0058*/ 	.byte	0x04, 0x1c
        /*005a*/ 	.short	(.L_17 - .L_16)


	//   ....[0]....
.L_16:
        /*005c*/ 	.word	0x000000c0


	//   ....[1]....
        /*0060*/ 	.word	0x000004f0


	//   ....[2]....
        /*0064*/ 	.word	0x00000540


	//   ....[3]....
        /*0068*/ 	.word	0x000005a0


	//   ....[4]....
        /*006c*/ 	.word	0x000005e0


	//----- nvinfo : EIATTR_CRS_STACK_SIZE
	.align		4
.L_17:
        /*0070*/ 	.byte	0x04, 0x1e
        /*0072*/ 	.short	(.L_19 - .L_18)
.L_18:
        /*0074*/ 	.word	0x00000000


	//----- nvinfo : EIATTR_CBANK_PARAM_SIZE
	.align		4
.L_19:
        /*0078*/ 	.byte	0x03, 0x19
        /*007a*/ 	.short	0x0018


	//----- nvinfo : EIATTR_PARAM_CBANK
	.align		4
        /*007c*/ 	.byte	0x04, 0x0a
        /*007e*/ 	.short	(.L_21 - .L_20)
	.align		4
.L_20:
        /*0080*/ 	.word	index@(.nv.constant0._Z10updateGridPiS_ii)
        /*0084*/ 	.short	0x0380
        /*0086*/ 	.short	0x0018


	//----- nvinfo : EIATTR_SW_WAR
	.align		4
.L_21:
        /*0088*/ 	.byte	0x04, 0x36
        /*008a*/ 	.short	(.L_23 - .L_22)
.L_22:
        /*008c*/ 	.word	0x00000008
.L_23:


//--------------------- .nv.callgraph             --------------------------
	.section	.nv.callgraph,"",@"SHT_CUDA_CALLGRAPH"
	.align	4
	.sectionentsize	8
	.align		4
        /*0000*/ 	.word	0x00000000
	.align		4
        /*0004*/ 	.word	0xffffffff
	.align		4
        /*0008*/ 	.word	0x00000000
	.align		4
        /*000c*/ 	.word	0xfffffffe
	.align		4
        /*0010*/ 	.word	0x00000000
	.align		4
        /*0014*/ 	.word	0xfffffffd
	.align		4
        /*0018*/ 	.word	0x00000000
	.align		4
        /*001c*/ 	.word	0xfffffffc


//--------------------- .text._Z10updateGridPiS_ii --------------------------
	.section	.text._Z10updateGridPiS_ii,"ax",@progbits
	.align	128
        .global         _Z10updateGridPiS_ii
        .type           _Z10updateGridPiS_ii,@function
        .size           _Z10updateGridPiS_ii,(.L_x_2 - _Z10updateGridPiS_ii)
        .other          _Z10updateGridPiS_ii,@"STO_CUDA_ENTRY STV_DEFAULT"
_Z10updateGridPiS_ii:
.text._Z10updateGridPiS_ii:
[----:B------:R-:W-:Y:S01]  /*0000*/  LDC R1, c[0x0][0x37c] ;  /* 0x0000df00ff017b82 */ /* 0x000fe20000000800 */
[----:B------:R-:W0:Y:S07]  /*0010*/  S2R R3, SR_TID.Y ;  /* 0x0000000000037919 */ /* 0x000e2e0000002200 */
[----:B------:R-:W1:Y:S01]  /*0020*/  LDC R9, c[0x0][0x360] ;  /* 0x0000d800ff097b82 */ /* 0x000e620000000800 */
[----:B------:R-:W2:Y:S01]  /*0030*/  LDCU.64 UR6, c[0x0][0x390] ;  /* 0x00007200ff0677ac */ /* 0x000ea20008000a00 */
[----:B------:R-:W1:Y:S06]  /*0040*/  S2R R2, SR_TID.X ;  /* 0x0000000000027919 */ /* 0x000e6c0000002100 */
[----:B------:R-:W0:Y:S08]  /*0050*/  S2UR UR5, SR_CTAID.Y ;  /* 0x00000000000579c3 */ /* 0x000e300000002600 */
[----:B------:R-:W0:Y:S08]  /*0060*/  LDC R0, c[0x0][0x364] ;  /* 0x0000d900ff007b82 */ /* 0x000e300000000800 */
[----:B------:R-:W1:Y:S01]  /*0070*/  S2UR UR4, SR_CTAID.X ;  /* 0x00000000000479c3 */ /* 0x000e620000002500 */
[----:B0-----:R-:W-:-:S05]  /*0080*/  IMAD R0, R0, UR5, R3 ;  /* 0x0000000500007c24 */ /* 0x001fca000f8e0203 */
[----:B--2---:R-:W-:Y:S01]  /*0090*/  ISETP.GE.AND P0, PT, R0, UR7, PT ;  /* 0x0000000700007c0c */ /* 0x004fe2000bf06270 */
[----:B-1----:R-:W-:-:S05]  /*00a0*/  IMAD R9, R9, UR4, R2 ;  /* 0x0000000409097c24 */ /* 0x002fca000f8e0202 */
[----:B------:R-:W-:-:S13]  /*00b0*/  ISETP.GE.OR P0, PT, R9, UR6, P0 ;  /* 0x0000000609007c0c */ /* 0x000fda0008706670 */
[----:B------:R-:W-:Y:S05]  /*00c0*/  @P0 EXIT ;  /* 0x000000000000094d */ /* 0x000fea0003800000 */
[----:B------:R-:W0:Y:S01]  /*00d0*/  LDCU.64 UR8, c[0x0][0x380] ;  /* 0x00007000ff0877ac */ /* 0x000e220008000a00 */
[C---:B------:R-:W-:Y:S01]  /*00e0*/  IMAD R12, R0.reuse, UR6, RZ ;  /* 0x00000006000c7c24 */ /* 0x040fe2000f8e02ff */
[----:B------:R-:W-:Y:S01]  /*00f0*/  SHF.R.S32.HI R13, RZ, 0x1f, R9 ;  /* 0x0000001fff0d7819 */ /* 0x000fe20000011409 */
[----:B------:R-:W-:Y:S01]  /*0100*/  VIADD R5, R0, 0x1 ;  /* 0x0000000100057836 */ /* 0x000fe20000000000 */
[----:B------:R-:W1:Y:S01]  /*0110*/  LDCU.64 UR4, c[0x0][0x358] ;  /* 0x00006b00ff0477ac */ /* 0x000e620008000a00 */
[----:B------:R-:W-:Y:S01]  /*0120*/  VIADD R14, R12, -UR6 ;  /* 0x800000060c0e7c36 */ /* 0x000fe20008000000 */
[----:B------:R-:W2:Y:S01]  /*0130*/  LDC.64 R6, c[0x0][0x380] ;  /* 0x0000e000ff067b82 */ /* 0x000ea20000000a00 */
[----:B------:R-:W-:Y:S01]  /*0140*/  VIADD R11, R0, 0xffffffff ;  /* 0xffffffff000b7836 */ /* 0x000fe20000000000 */
[----:B------:R-:W-:Y:S01]  /*0150*/  ISETP.GE.U32.AND P4, PT, R5, UR7, PT ;  /* 0x0000000705007c0c */ /* 0x000fe2000bf86070 */
[C---:B------:R-:W-:Y:S01]  /*0160*/  VIADD R10, R9.reuse, 0x1 ;  /* 0x00000001090a7836 */ /* 0x040fe20000000000 */
[----:B------:R-:W-:-:S02]  /*0170*/  IADD3 R3, P0, PT, R9, R14, RZ ;  /* 0x0000000e09037210 */ /* 0x000fc40007f1e0ff */
[----:B------:R-:W-:Y:S02]  /*0180*/  ISETP.GE.U32.AND P2, PT, R5, UR7, PT ;  /* 0x0000000705007c0c */ /* 0x000fe4000bf46070 */
[----:B------:R-:W-:Y:S02]  /*0190*/  LEA.HI.X.SX32 R4, R14, R13, 0x1, P0 ;  /* 0x0000000d0e047211 */ /* 0x000fe400000f0eff */
[----:B------:R-:W-:Y:S02]  /*01a0*/  IADD3 R5, P3, PT, R9, R12, RZ ;  /* 0x0000000c09057210 */ /* 0x000fe40007f7e0ff */
[----:B0-----:R-:W-:Y:S02]  /*01b0*/  LEA R2, P0, R3, UR8, 0x2 ;  /* 0x0000000803027c11 */ /* 0x001fe4000f8010ff */
[----:B------:R-:W-:Y:S02]  /*01c0*/  ISETP.GE.U32.AND P1, PT, R11, UR7, PT ;  /* 0x000000070b007c0c */ /* 0x000fe4000bf26070 */
[----:B------:R-:W-:-:S02]  /*01d0*/  LEA.HI.X R3, R3, UR9, R4, 0x2, P0 ;  /* 0x0000000903037c11 */ /* 0x000fc400080f1404 */
[----:B------:R-:W-:Y:S01]  /*01e0*/  ISETP.NE.AND P0, PT, R0, RZ, PT ;  /* 0x000000ff0000720c */ /* 0x000fe20003f05270 */
[C---:B------:R-:W-:Y:S01]  /*01f0*/  VIADD R0, R12.reuse, UR6 ;  /* 0x000000060c007c36 */ /* 0x040fe20008000000 */
[----:B------:R-:W-:Y:S02]  /*0200*/  LEA.HI.X.SX32 R8, R12, R13, 0x1, P3 ;  /* 0x0000000d0c087211 */ /* 0x000fe400018f0eff */
[C---:B------:R-:W-:Y:S02]  /*0210*/  ISETP.LT.OR P0, PT, R9.reuse, 0x1, !P0 ;  /* 0x000000010900780c */ /* 0x040fe40004701670 */
[----:B------:R-:W-:Y:S01]  /*0220*/  ISETP.GE.AND P3, PT, R10, UR6, PT ;  /* 0x000000060a007c0c */ /* 0x000fe2000bf66270 */
[----:B------:R-:W-:Y:S01]  /*0230*/  IMAD.MOV.U32 R10, RZ, RZ, RZ ;  /* 0x000000ffff0a7224 */ /* 0x000fe200078e00ff */
[C---:B------:R-:W-:Y:S02]  /*0240*/  ISETP.LT.OR P1, PT, R9.reuse, RZ, P1 ;  /* 0x000000ff0900720c */ /* 0x040fe40000f21670 */
[----:B------:R-:W-:-:S02]  /*0250*/  IADD3 R15, P5, PT, R9, R0, RZ ;  /* 0x00000000090f7210 */ /* 0x000fc40007fbe0ff */
[C---:B------:R-:W-:Y:S02]  /*0260*/  ISETP.GT.AND P3, PT, R9.reuse, -0x2, !P3 ;  /* 0xfffffffe0900780c */ /* 0x040fe40005f64270 */
[----:B------:R-:W-:Y:S02]  /*0270*/  ISETP.LT.OR P2, PT, R9, RZ, P2 ;  /* 0x000000ff0900720c */ /* 0x000fe40001741670 */
[----:B------:R-:W-:Y:S01]  /*0280*/  LEA R4, P6, R5, UR8, 0x2 ;  /* 0x0000000805047c11 */ /* 0x000fe2000f8c10ff */
[----:B-1----:R-:W3:Y:S01]  /*0290*/  @!P0 LDG.E R10, desc[UR4][R2.64+-0x4] ;  /* 0xfffffc04020a8981 */ /* 0x002ee2000c1e1900 */
[----:B------:R-:W-:Y:S02]  /*02a0*/  LEA.HI.X.SX32 R16, R0, R13, 0x1, P5 ;  /* 0x0000000d00107211 */ /* 0x000fe400028f0eff */
[----:B------:R-:W-:Y:S02]  /*02b0*/  ISETP.GE.AND P5, PT, R9, 0x1, PT ;  /* 0x000000010900780c */ /* 0x000fe40003fa6270 */
[----:B------:R-:W-:-:S02]  /*02c0*/  LEA.HI.X R5, R5, UR9, R8, 0x2, P6 ;  /* 0x0000000905057c11 */ /* 0x000fc4000b0f1408 */
[----:B------:R-:W-:Y:S02]  /*02d0*/  ISETP.LT.OR P6, PT, R9, 0x1, P4 ;  /* 0x000000010900780c */ /* 0x000fe400027c1670 */
[----:B------:R-:W-:Y:S01]  /*02e0*/  LEA R8, P0, R15, UR8, 0x2 ;  /* 0x000000080f087c11 */ /* 0x000fe2000f8010ff */
[C---:B------:R-:W-:Y:S01]  /*02f0*/  IMAD.IADD R0, R9.reuse, 0x1, R12 ;  /* 0x0000000109007824 */ /* 0x040fe200078e020c */
[----:B------:R-:W4:Y:S01]  /*0300*/  @P3 LDG.E R19, desc[UR4][R4.64+0x4] ;  /* 0x0000040404133981 */ /* 0x000f22000c1e1900 */
[----:B------:R-:W-:Y:S01]  /*0310*/  @!P1 IMAD.IADD R13, R9, 0x1, R14 ;  /* 0x00000001090d9824 */ /* 0x000fe200078e020e */
[----:B------:R-:W-:Y:S01]  /*0320*/  LEA.HI.X R9, R15, UR9, R16, 0x2, P0 ;  /* 0x000000090f097c11 */ /* 0x000fe200080f1410 */
[----:B------:R-:W-:Y:S01]  /*0330*/  @!P2 VIADD R15, R0, UR6 ;  /* 0x00000006000fac36 */ /* 0x000fe20008000000 */
[----:B------:R-:W-:Y:S02]  /*0340*/  PLOP3.LUT P0, PT, PT, PT, PT, 0x8, 0x80 ;  /* 0x000000000080781c */ /* 0x000fe40003f0e170 */
[----:B------:R-:W-:-:S02]  /*0350*/  @P3 PLOP3.LUT P0, PT, P4, PT, PT, 0x8, 0x80 ;  /* 0x000000000080381c */ /* 0x000fc4000270e170 */
[----:B------:R-:W-:Y:S01]  /*0360*/  ISETP.GE.U32.OR P4, PT, R11, UR7, !P3 ;  /* 0x000000070b007c0c */ /* 0x000fe2000df86470 */
[--C-:B--2---:R-:W-:Y:S01]  /*0370*/  @!P1 IMAD.WIDE R12, R13, 0x4, R6.reuse ;  /* 0x000000040d0c9825 */ /* 0x104fe200078e0206 */
[----:B------:R-:W3:Y:S03]  /*0380*/  @P5 LDG.E R11, desc[UR4][R4.64+-0x4] ;  /* 0xfffffc04040b5981 */ /* 0x000ee6000c1e1900 */
[--C-:B------:R-:W-:Y:S01]  /*0390*/  @!P2 IMAD.WIDE R14, R15, 0x4, R6.reuse ;  /* 0x000000040f0ea825 */ /* 0x100fe200078e0206 */
[----:B------:R-:W2:Y:S03]  /*03a0*/  @!P6 LDG.E R17, desc[UR4][R8.64+-0x4] ;  /* 0xfffffc040811e981 */ /* 0x000ea6000c1e1900 */
[----:B------:R-:W-:Y:S01]  /*03b0*/  IMAD.WIDE R6, R0, 0x4, R6 ;  /* 0x0000000400067825 */ /* 0x000fe200078e0206 */
[----:B------:R-:W5:Y:S04]  /*03c0*/  @!P1 LDG.E R13, desc[UR4][R12.64] ;  /* 0x000000040c0d9981 */ /* 0x000f68000c1e1900 */
[----:B------:R-:W4:Y:S04]  /*03d0*/  @!P2 LDG.E R15, desc[UR4][R14.64] ;  /* 0x000000040e0fa981 */ /* 0x000f28000c1e1900 */
[----:B------:R-:W4:Y:S04]  /*03e0*/  LDG.E R6, desc[UR4][R6.64] ;  /* 0x0000000406067981 */ /* 0x000f28000c1e1900 */
[----:B------:R-:W4:Y:S04]  /*03f0*/  @!P4 LDG.E R3, desc[UR4][R2.64+0x4] ;  /* 0x000004040203c981 */ /* 0x000f28000c1e1900 */
[----:B------:R-:W4:Y:S01]  /*0400*/  @P0 LDG.E R21, desc[UR4][R8.64+0x4] ;  /* 0x0000040408150981 */ /* 0x000f22000c1e1900 */
[----:B---3--:R-:W-:-:S04]  /*0410*/  @P5 IMAD.IADD R10, R10, 0x1, R11 ;  /* 0x000000010a0a5824 */ /* 0x008fc800078e020b */
[----:B--2---:R-:W-:-:S04]  /*0420*/  @!P6 IMAD.IADD R10, R10, 0x1, R17 ;  /* 0x000000010a0ae824 */ /* 0x004fc800078e0211 */
[----:B-----5:R-:W-:-:S04]  /*0430*/  @!P1 IMAD.IADD R10, R10, 0x1, R13 ;  /* 0x000000010a0a9824 */ /* 0x020fc800078e020d */
[----:B----4-:R-:W-:Y:S01]  /*0440*/  @!P2 IMAD.IADD R10, R10, 0x1, R15 ;  /* 0x000000010a0aa824 */ /* 0x010fe200078e020f */
[----:B------:R-:W-:-:S03]  /*0450*/  ISETP.NE.AND P1, PT, R6, 0x1, PT ;  /* 0x000000010600780c */ /* 0x000fc60003f25270 */
[----:B------:R-:W-:-:S04]  /*0460*/  @!P4 IMAD.IADD R10, R10, 0x1, R3 ;  /* 0x000000010a0ac824 */ /* 0x000fc800078e0203 */
[----:B------:R-:W-:-:S04]  /*0470*/  @P3 IMAD.IADD R10, R10, 0x1, R19 ;  /* 0x000000010a0a3824 */ /* 0x000fc800078e0213 */
[----:B------:R-:W-:Y:S02]  /*0480*/  @P0 IMAD.IADD R10, R10, 0x1, R21 ;  /* 0x000000010a0a0824 */ /* 0x000fe400078e0215 */
[----:B------:R-:W-:Y:S05]  /*0490*/  @P1 BRA `(.L_x_0) ;  /* 0x00000000002c1947 */ /* 0x000fea0003800000 */
[----:B------:R-:W-:-:S05]  /*04a0*/  VIADD R10, R10, 0xfffffffc ;  /* 0xfffffffc0a0a7836 */ /* 0x000fca0000000000 */
[----:B------:R-:W-:-:S13]  /*04b0*/  ISETP.GT.U32.AND P0, PT, R10, -0x3, PT ;  /* 0xfffffffd0a00780c */ /* 0x000fda0003f04070 */
[----:B------:R-:W0:Y:S02]  /*04c0*/  @!P0 LDC.64 R2, c[0x0][0x388] ;  /* 0x0000e200ff028b82 */ /* 0x000e240000000a00 */
[----:B0-----:R-:W-:-:S05]  /*04d0*/  @!P0 IMAD.WIDE R2, R0, 0x4, R2 ;  /* 0x0000000400028825 */ /* 0x001fca00078e0202 */
[----:B------:R0:W-:Y:S01]  /*04e0*/  @!P0 STG.E desc[UR4][R2.64], RZ ;  /* 0x000000ff02008986 */ /* 0x0001e2000c101904 */
[----:B------:R-:W-:Y:S05]  /*04f0*/  @!P0 EXIT ;  /* 0x000000000000894d */ /* 0x000fea0003800000 */
[----:B0-----:R-:W0:Y:S01]  /*0500*/  LDC.64 R2, c[0x0][0x388] ;  /* 0x0000e200ff027b82 */ /* 0x001e220000000a00 */
[----:B------:R-:W-:Y:S02]  /*0510*/  IMAD.MOV.U32 R5, RZ, RZ, 0x1 ;  /* 0x00000001ff057424 */ /* 0x000fe400078e00ff */
[----:B0-----:R-:W-:-:S05]  /*0520*/  IMAD.WIDE R2, R0, 0x4, R2 ;  /* 0x0000000400027825 */ /* 0x001fca00078e0202 */
[----:B------:R-:W-:Y:S01]  /*0530*/  STG.E desc[UR4][R2.64], R5 ;  /* 0x0000000502007986 */ /* 0x000fe2000c101904 */
[----:B------:R-:W-:Y:S05]  /*0540*/  EXIT ;  /* 0x000000000000794d */ /* 0x000fea0003800000 */
.L_x_0:
[----:B------:R-:W-:-:S13]  /*0550*/  ISETP.NE.AND P0, PT, R10, 0x3, PT ;  /* 0x000000030a00780c */ /* 0x000fda0003f05270 */
[----:B------:R-:W0:Y:S01]  /*0560*/  @!P0 LDC.64 R2, c[0x0][0x388] ;  /* 0x0000e200ff028b82 */ /* 0x000e220000000a00 */
[----:B------:R-:W-:Y:S02]  /*0570*/  @!P0 IMAD.MOV.U32 R5, RZ, RZ, 0x1 ;  /* 0x00000001ff058424 */ /* 0x000fe400078e00ff */
[----:B0-----:R-:W-:-:S05]  /*0580*/  @!P0 IMAD.WIDE R2, R0, 0x4, R2 ;  /* 0x0000000400028825 */ /* 0x001fca00078e0202 */
[----:B------:R0:W-:Y:S01]  /*0590*/  @!P0 STG.E desc[UR4][R2.64], R5 ;  /* 0x0000000502008986 */ /* 0x0001e2000c101904 */
[----:B------:R-:W-:Y:S05]  /*05a0*/  @!P0 EXIT ;  /* 0x000000000000894d */ /* 0x000fea0003800000 */
[----:B0-----:R-:W0:Y:S02]  /*05b0*/  LDC.64 R2, c[0x0][0x388] ;  /* 0x0000e200ff027b82 */ /* 0x001e240000000a00 */
[----:B0-----:R-:W-:-:S05]  /*05c0*/  IMAD.WIDE R2, R0, 0x4, R2 ;  /* 0x0000000400027825 */ /* 0x001fca00078e0202 */
[----:B------:R-:W-:Y:S01]  /*05d0*/  STG.E desc[UR4][R2.64], RZ ;  /* 0x000000ff02007986 */ /* 0x000fe2000c101904 */
[----:B------:R-:W-:Y:S05]  /*05e0*/  EXIT ;  /* 0x000000000000794d */ /* 0x000fea0003800000 */
.L_x_1:
[----:B------:R-:W-:-:S00]  /*05f0*/  BRA `(.L_x_1) ;  /* 0xfffffffc00fc7947 */ /* 0x000fc0000383ffff */
[----:B------:R-:W-:-:S00]  /*0600*/  NOP ;  /* 0x0000000000007918 */ /* 0x000fc00000000000 */
[----:B------:R-:W-:-:S00]  /*0610*/  NOP ;  /* 0x0000000000007918 */ /* 0x000fc00000000000 */
[----:B------:R-:W-:-:S00]  /*0620*/  NOP ;  /* 0x0000000000007918 */ /* 0x000fc00000000000 */
[----:B------:R-:W-:-:S00]  /*0630*/  NOP ;  /* 0x0000000000007918 */ /* 0x000fc00000000000 */
[----:B------:R-:W-:-:S00]  /*0640*/  NOP ;  /* 0x0000000000007918 */ /* 0x000fc00000000000 */
[----:B------:R-:W-:-:S00]  /*0650*/  NOP ;  /* 0x0000000000007918 */ /* 0x000fc00000000000 */
[----:B------:R-:W-:-:S00]  /*0660*/  NOP ;  /* 0x0000000000007918 */ /* 0x000fc00000000000 */
[----:B------:R-:W-:-:S00]  /*0670*/  NOP ;  /* 0x0000000000007918 */ /* 0x000fc00000000000 */
.L_x_2:


//--------------------- .nv.shared.reserved.0     --------------------------
	.section	.nv.shared.reserved.0,"aw",@nobits
	.weak		__nv_reservedSMEM_offset_0_alias
	.size		__nv_reservedSMEM_offset_0_alias, 0, 64
	.other		__nv_reservedSMEM_offset_0_alias,@"STO_CUDA_RESERVED_SHARED STV_DEFAULT"
__nv_reservedSMEM_offset_0_alias:
	.zero		0
	.zero		64


//--------------------- .nv.constant0._Z10updateGridPiS_ii --------------------------
	.section	.nv.constant0._Z10updateGridPiS_ii,"a",@progbits
	.sectionflags	@""
	.align	4
.nv.constant0._Z10updateGridPiS_ii:
	.zero		920


//--------------------- SYMBOLS --------------------------

	.type		.nv.reservedSmem.offset0,@object
	.size		.nv.reservedSmem.offset0,0x4
